	.headerflags	@"EF_CUDA_TEXMODE_UNIFIED EF_CUDA_64BIT_ADDRESS EF_CUDA_SM86 EF_CUDA_VIRTUAL_SM(EF_CUDA_SM86)"
	.elftype	@"ET_EXEC"


//--------------------- .nv.info                  --------------------------
	.section	.nv.info,"",@"SHT_CUDA_INFO"
	.align	4


	//----- nvinfo : EIATTR_REGCOUNT
	.align		4
        /*0000*/ 	.byte	0x04, 0x2f
        /*0002*/ 	.short	(.L_3 - .L_2)
	.align		4
.L_2:
        /*0004*/ 	.word	index@(l2norm_fwd_kernel)
        /*0008*/ 	.word	0x0000003c


	//----- nvinfo : EIATTR_MAX_STACK_SIZE
	.align		4
.L_3:
        /*000c*/ 	.byte	0x04, 0x23
        /*000e*/ 	.short	(.L_5 - .L_4)
	.align		4
.L_4:
        /*0010*/ 	.word	index@(l2norm_fwd_kernel)
        /*0014*/ 	.word	0x00000000


	//----- nvinfo : EIATTR_MIN_STACK_SIZE
	.align		4
.L_5:
        /*0018*/ 	.byte	0x04, 0x12
        /*001a*/ 	.short	(.L_7 - .L_6)
	.align		4
.L_6:
        /*001c*/ 	.word	index@(l2norm_fwd_kernel)
        /*0020*/ 	.word	0x00000000


	//----- nvinfo : EIATTR_FRAME_SIZE
	.align		4
.L_7:
        /*0024*/ 	.byte	0x04, 0x11
        /*0026*/ 	.short	(.L_9 - .L_8)
	.align		4
.L_8:
        /*0028*/ 	.word	index@(l2norm_fwd_kernel)
        /*002c*/ 	.word	0x00000000
.L_9:


//--------------------- .nv.info.l2norm_fwd_kernel --------------------------
	.section	.nv.info.l2norm_fwd_kernel,"",@"SHT_CUDA_INFO"
	.align	4


	//----- nvinfo : EIATTR_CUDA_API_VERSION
	.align		4
        /*0000*/ 	.byte	0x04, 0x37
        /*0002*/ 	.short	(.L_11 - .L_10)
.L_10:
        /*0004*/ 	.word	0x0000007b


	//----- nvinfo : EIATTR_SW2861232_WAR
	.align		4
.L_11:
        /*0008*/ 	.byte	0x01, 0x35
	.zero		2


	//----- nvinfo : EIATTR_PARAM_CBANK
	.align		4
        /*000c*/ 	.byte	0x04, 0x0a
        /*000e*/ 	.short	(.L_13 - .L_12)
	.align		4
.L_12:
        /*0010*/ 	.word	index@(.nv.constant0.l2norm_fwd_kernel)
        /*0014*/ 	.short	0x0160
        /*0016*/ 	.short	0x001c


	//----- nvinfo : EIATTR_CBANK_PARAM_SIZE
	.align		4
.L_13:
        /*0018*/ 	.byte	0x03, 0x19
        /*001a*/ 	.short	0x001c


	//----- nvinfo : EIATTR_KPARAM_INFO
	.align		4
        /*001c*/ 	.byte	0x04, 0x17
        /*001e*/ 	.short	(.L_15 - .L_14)
.L_14:
        /*0020*/ 	.word	0x00000000
        /*0024*/ 	.short	0x0003
        /*0026*/ 	.short	0x0018
        /*0028*/ 	.byte	0x00, 0xf0, 0x11, 0x00


	//----- nvinfo : EIATTR_KPARAM_INFO
	.align		4
.L_15:
        /*002c*/ 	.byte	0x04, 0x17
        /*002e*/ 	.short	(.L_17 - .L_16)
.L_16:
        /*0030*/ 	.word	0x00000000
        /*0034*/ 	.short	0x0002
        /*0036*/ 	.short	0x0010
        /*0038*/ 	.byte	0x00, 0xf0, 0x21, 0x00


	//----- nvinfo : EIATTR_KPARAM_INFO
	.align		4
.L_17:
        /*003c*/ 	.byte	0x04, 0x17
        /*003e*/ 	.short	(.L_19 - .L_18)
.L_18:
        /*0040*/ 	.word	0x00000000
        /*0044*/ 	.short	0x0001
        /*0046*/ 	.short	0x0008
        /*0048*/ 	.byte	0x00, 0xf0, 0x21, 0x00


	//----- nvinfo : EIATTR_KPARAM_INFO
	.align		4
.L_19:
        /*004c*/ 	.byte	0x04, 0x17
        /*004e*/ 	.short	(.L_21 - .L_20)
.L_20:
        /*0050*/ 	.word	0x00000000
        /*0054*/ 	.short	0x0000
        /*0056*/ 	.short	0x0000
        /*0058*/ 	.byte	0x00, 0xf0, 0x21, 0x00


	//----- nvinfo : EIATTR_MAXREG_COUNT
	.align		4
.L_21:
        /*005c*/ 	.byte	0x03, 0x1b
        /*005e*/ 	.short	0x00ff


	//----- nvinfo : EIATTR_COOP_GROUP_MASK_REGIDS
	.align		4
        /*0060*/ 	.byte	0x04, 0x29
        /*0062*/ 	.short	(.L_23 - .L_22)


	//   ....[0]....
.L_22:
        /*0064*/ 	.word	0xffffffff


	//   ....[1]....
        /*0068*/ 	.word	0xffffffff


	//   ....[2]....
        /*006c*/ 	.word	0xffffffff


	//   ....[3]....
        /*0070*/ 	.word	0xffffffff


	//   ....[4]....
        /*0074*/ 	.word	0xffffffff


	//   ....[5]....
        /*0078*/ 	.word	0xffffffff


	//   ....[6]....
        /*007c*/ 	.word	0xffffffff


	//   ....[7]....
        /*0080*/ 	.word	0xffffffff


	//   ....[8]....
        /*0084*/ 	.word	0xffffffff


	//   ....[9]....
        /*0088*/ 	.word	0xffffffff


	//   ....[10]....
        /*008c*/ 	.word	0xffffffff


	//   ....[11]....
        /*0090*/ 	.word	0xffffffff


	//   ....[12]....
        /*0094*/ 	.word	0xffffffff


	//   ....[13]....
        /*0098*/ 	.word	0xffffffff


	//   ....[14]....
        /*009c*/ 	.word	0xffffffff


	//   ....[15]....
        /*00a0*/ 	.word	0xffffffff


	//----- nvinfo : EIATTR_COOP_GROUP_INSTR_OFFSETS
	.align		4
.L_23:
        /*00a4*/ 	.byte	0x04, 0x28
        /*00a6*/ 	.short	(.L_25 - .L_24)


	//   ....[0]....
.L_24:
        /*00a8*/ 	.word	0x000006c0


	//   ....[1]....
        /*00ac*/ 	.word	0x00000750


	//   ....[2]....
        /*00b0*/ 	.word	0x000007b0


	//   ....[3]....
        /*00b4*/ 	.word	0x000007f0


	//   ....[4]....
        /*00b8*/ 	.word	0x00000800


	//   ....[5]....
        /*00bc*/ 	.word	0x00000820


	//   ....[6]....
        /*00c0*/ 	.word	0x00000840


	//   ....[7]....
        /*00c4*/ 	.word	0x00000870


	//   ....[8]....
        /*00c8*/ 	.word	0x00000880


	//   ....[9]....
        /*00cc*/ 	.word	0x000008a0


	//   ....[10]....
        /*00d0*/ 	.word	0x000008c0


	//   ....[11]....
        /*00d4*/ 	.word	0x000008f0


	//   ....[12]....
        /*00d8*/ 	.word	0x00000900


	//   ....[13]....
        /*00dc*/ 	.word	0x00000930


	//   ....[14]....
        /*00e0*/ 	.word	0x00000950


	//   ....[15]....
        /*00e4*/ 	.word	0x00000980


	//----- nvinfo : EIATTR_EXIT_INSTR_OFFSETS
	.align		4
.L_25:
        /*00e8*/ 	.byte	0x04, 0x1c
        /*00ea*/ 	.short	(.L_27 - .L_26)


	//   ....[0]....
.L_26:
        /*00ec*/ 	.word	0x00001090


	//   ....[1]....
        /*00f0*/ 	.word	0x000010f0


	//----- nvinfo : EIATTR_MAX_THREADS
	.align		4
.L_27:
        /*00f4*/ 	.byte	0x04, 0x05
        /*00f6*/ 	.short	(.L_29 - .L_28)
.L_28:
        /*00f8*/ 	.word	0x00000040
        /*00fc*/ 	.word	0x00000001
        /*0100*/ 	.word	0x00000001
.L_29:


//--------------------- .nv.rel.action            --------------------------
	.section	.nv.rel.action,"",@"SHT_CUDA_RELOCINFO"
	.align	8
	.sectionentsize	8
        /*0000*/ 	.byte	0x73, 0x00, 0x00, 0x00, 0x00, 0x00, 0x00, 0x00, 0x00, 0x00, 0x00, 0x11, 0x25, 0x00, 0x05, 0x36


//--------------------- .nv.constant0.l2norm_fwd_kernel --------------------------
	.section	.nv.constant0.l2norm_fwd_kernel,"a",@progbits
	.align	4
.nv.constant0.l2norm_fwd_kernel:
	.zero		380


//--------------------- .text.l2norm_fwd_kernel   --------------------------
	.section	.text.l2norm_fwd_kernel,"ax",@progbits
	.sectionflags	@"SHF_BARRIERS=1"
	.sectioninfo	@"SHI_REGISTERS=60"
	.align	128
        .global         l2norm_fwd_kernel
        .type           l2norm_fwd_kernel,@function
        .size           l2norm_fwd_kernel,(.L_x_1 - l2norm_fwd_kernel)
        .other          l2norm_fwd_kernel,@"STO_CUDA_ENTRY STV_DEFAULT"
l2norm_fwd_kernel:
.text.l2norm_fwd_kernel:
[----:B------:R-:W-:-:S02]  /*0000*/  MOV R1, c[0x0][0x28] ;  /* 0x00000a0000017a02 */ /* 0x000fc40000000f00 */
[----:B------:R-:W0:Y:S01]  /*0010*/  S2R R0, SR_TID.X ;  /* 0x0000000000007919 */ /* 0x000e220000002100 */
[----:B------:R-:W-:Y:S01]  /*0020*/  CS2R R4, SRZ ;  /* 0x0000000000047805 */ /* 0x000fe2000001ff00 */
[----:B------:R-:W-:Y:S01]  /*0030*/  CS2R R6, SRZ ;  /* 0x0000000000067805 */ /* 0x000fe2000001ff00 */
[----:B------:R-:W-:Y:S01]  /*0040*/  ULDC.64 UR4, c[0x0][0x118] ;  /* 0x0000460000047ab9 */ /* 0x000fe20000000a00 */
[----:B------:R-:W1:Y:S01]  /*0050*/  S2R R21, SR_CTAID.X ;  /* 0x0000000000157919 */ /* 0x000e620000002500 */
[----:B0-----:R-:W-:Y:S02]  /*0060*/  SHF.R.U32.HI R28, RZ, 0x4, R0 ;  /* 0x00000004ff1c7819 */ /* 0x001fe40000011600 */
[----:B------:R-:W-:Y:S02]  /*0070*/  SHF.L.U32 R2, R0, 0x3, RZ ;  /* 0x0000000300027819 */ /* 0x000fe400000006ff */
[----:B-1----:R-:W-:Y:S02]  /*0080*/  SHF.L.U32 R21, R21, 0x4, RZ ;  /* 0x0000000415157819 */ /* 0x002fe400000006ff */
[----:B------:R-:W-:-:S02]  /*0090*/  SGXT.U32 R28, R28, 0x2 ;  /* 0x000000021c1c781a */ /* 0x000fc40000000000 */
[----:B------:R-:W-:Y:S02]  /*00a0*/  LOP3.LUT R16, R2, 0x78, RZ, 0xc0, !PT ;  /* 0x0000007802107812 */ /* 0x000fe400078ec0ff */
[----:B------:R-:W-:Y:S02]  /*00b0*/  LOP3.LUT R3, R21, R28, RZ, 0xfc, !PT ;  /* 0x0000001c15037212 */ /* 0x000fe400078efcff */
[----:B------:R-:W-:Y:S01]  /*00c0*/  SHF.R.S32.HI R2, RZ, 0x1f, R21 ;  /* 0x0000001fff027819 */ /* 0x000fe20000011415 */
[----:B------:R-:W-:Y:S01]  /*00d0*/  IMAD.WIDE.U32 R16, R16, 0x2, RZ ;  /* 0x0000000210107825 */ /* 0x000fe200078e00ff */
[C---:B------:R-:W-:Y:S02]  /*00e0*/  SHF.L.U32 R27, R3.reuse, 0x8, RZ ;  /* 0x00000008031b7819 */ /* 0x040fe400000006ff */
[C---:B------:R-:W-:Y:S02]  /*00f0*/  ISETP.GE.U32.AND P2, PT, R3.reuse, 0x11f0, PT ;  /* 0x000011f00300780c */ /* 0x040fe40003f46070 */
[----:B------:R-:W-:-:S02]  /*0100*/  SHF.L.U64.HI R3, R3, 0x8, R2 ;  /* 0x0000000803037819 */ /* 0x000fc40000010202 */
[----:B------:R-:W-:Y:S02]  /*0110*/  LOP3.LUT R27, R27, R16, RZ, 0xfc, !PT ;  /* 0x000000101b1b7212 */ /* 0x000fe400078efcff */
[----:B------:R-:W-:Y:S02]  /*0120*/  ISETP.GE.U32.AND.EX P2, PT, R2, RZ, PT, P2 ;  /* 0x000000ff0200720c */ /* 0x000fe40003f46120 */
[----:B------:R-:W-:Y:S02]  /*0130*/  LOP3.LUT R25, R21, 0x4, R28, 0xfe, !PT ;  /* 0x0000000415197812 */ /* 0x000fe400078efe1c */
[----:B------:R-:W-:Y:S02]  /*0140*/  LOP3.LUT R24, R3, R17, RZ, 0xfc, !PT ;  /* 0x0000001103187212 */ /* 0x000fe400078efcff */
[----:B------:R-:W-:Y:S02]  /*0150*/  IADD3 R12, P0, R27, c[0x0][0x160], RZ ;  /* 0x000058001b0c7a10 */ /* 0x000fe40007f1e0ff */
[----:B------:R-:W-:-:S02]  /*0160*/  SHF.L.U32 R3, R25, 0x8, RZ ;  /* 0x0000000819037819 */ /* 0x000fc400000006ff */
[----:B------:R-:W-:Y:S02]  /*0170*/  ISETP.GE.U32.AND P3, PT, R25, 0x11f0, PT ;  /* 0x000011f01900780c */ /* 0x000fe40003f66070 */
[----:B------:R-:W-:Y:S02]  /*0180*/  LOP3.LUT R15, R21, 0x8, R28, 0xfe, !PT ;  /* 0x00000008150f7812 */ /* 0x000fe400078efe1c */
[----:B------:R-:W-:Y:S02]  /*0190*/  IADD3.X R13, R24, c[0x0][0x164], RZ, P0, !PT ;  /* 0x00005900180d7a10 */ /* 0x000fe400007fe4ff */
[----:B------:R-:W-:Y:S02]  /*01a0*/  SHF.L.U64.HI R25, R25, 0x8, R2 ;  /* 0x0000000819197819 */ /* 0x000fe40000010202 */
[----:B------:R-:W-:Y:S01]  /*01b0*/  LOP3.LUT R26, R3, R16, RZ, 0xfc, !PT ;  /* 0x00000010031a7212 */ /* 0x000fe200078efcff */
[----:B------:R0:W2:Y:S01]  /*01c0*/  @!P2 LDG.E.128 R4, [R12.64] ;  /* 0x000000040c04a981 */ /* 0x0000a2000c1e1d00 */
[----:B------:R-:W-:Y:S01]  /*01d0*/  ISETP.GE.U32.AND.EX P3, PT, R2, RZ, PT, P3 ;  /* 0x000000ff0200720c */ /* 0x000fe20003f66130 */
[----:B------:R-:W-:Y:S01]  /*01e0*/  CS2R R8, SRZ ;  /* 0x0000000000087805 */ /* 0x000fe2000001ff00 */
[C---:B------:R-:W-:Y:S01]  /*01f0*/  ISETP.GE.U32.AND P1, PT, R15.reuse, 0x11f0, PT ;  /* 0x000011f00f00780c */ /* 0x040fe20003f26070 */
[----:B------:R-:W-:Y:S01]  /*0200*/  CS2R R10, SRZ ;  /* 0x00000000000a7805 */ /* 0x000fe2000001ff00 */
[----:B------:R-:W-:-:S02]  /*0210*/  SHF.L.U32 R3, R15, 0x8, RZ ;  /* 0x000000080f037819 */ /* 0x000fc400000006ff */
[----:B------:R-:W-:Y:S02]  /*0220*/  LOP3.LUT R25, R25, R17, RZ, 0xfc, !PT ;  /* 0x0000001119197212 */ /* 0x000fe400078efcff */
[----:B------:R-:W-:Y:S02]  /*0230*/  IADD3 R18, P0, R26, c[0x0][0x160], RZ ;  /* 0x000058001a127a10 */ /* 0x000fe40007f1e0ff */
[----:B0-----:R-:W-:Y:S02]  /*0240*/  SHF.L.U64.HI R13, R15, 0x8, R2 ;  /* 0x000000080f0d7819 */ /* 0x001fe40000010202 */
[----:B------:R-:W-:Y:S02]  /*0250*/  LOP3.LUT R20, R3, R16, RZ, 0xfc, !PT ;  /* 0x0000001003147212 */ /* 0x000fe400078efcff */
[----:B------:R-:W-:Y:S02]  /*0260*/  ISETP.GE.U32.AND.EX P1, PT, R2, RZ, PT, P1 ;  /* 0x000000ff0200720c */ /* 0x000fe40003f26110 */
[----:B------:R-:W-:-:S02]  /*0270*/  IADD3.X R19, R25, c[0x0][0x164], RZ, P0, !PT ;  /* 0x0000590019137a10 */ /* 0x000fc400007fe4ff */
[----:B------:R-:W-:Y:S02]  /*0280*/  LOP3.LUT R22, R13, R17, RZ, 0xfc, !PT ;  /* 0x000000110d167212 */ /* 0x000fe400078efcff */
[----:B------:R-:W-:Y:S01]  /*0290*/  IADD3 R30, P0, R20, c[0x0][0x160], RZ ;  /* 0x00005800141e7a10 */ /* 0x000fe20007f1e0ff */
[----:B------:R-:W-:Y:S01]  /*02a0*/  CS2R R12, SRZ ;  /* 0x00000000000c7805 */ /* 0x000fe2000001ff00 */
[----:B------:R-:W-:Y:S01]  /*02b0*/  LOP3.LUT R23, R21, 0xc, R28, 0xfe, !PT ;  /* 0x0000000c15177812 */ /* 0x000fe200078efe1c */
[----:B------:R-:W-:Y:S01]  /*02c0*/  CS2R R14, SRZ ;  /* 0x00000000000e7805 */ /* 0x000fe2000001ff00 */
[----:B------:R-:W-:Y:S01]  /*02d0*/  IADD3.X R31, R22, c[0x0][0x164], RZ, P0, !PT ;  /* 0x00005900161f7a10 */ /* 0x000fe200007fe4ff */
[----:B------:R0:W3:Y:S01]  /*02e0*/  @!P3 LDG.E.128 R8, [R18.64] ;  /* 0x000000041208b981 */ /* 0x0000e2000c1e1d00 */
[C---:B------:R-:W-:Y:S02]  /*02f0*/  ISETP.GE.U32.AND P0, PT, R23.reuse, 0x11f0, PT ;  /* 0x000011f01700780c */ /* 0x040fe40003f06070 */
[C---:B------:R-:W-:Y:S01]  /*0300*/  SHF.L.U32 R3, R23.reuse, 0x8, RZ ;  /* 0x0000000817037819 */ /* 0x040fe200000006ff */
[----:B------:R2:W4:Y:S01]  /*0310*/  @!P1 LDG.E.128 R12, [R30.64] ;  /* 0x000000041e0c9981 */ /* 0x000522000c1e1d00 */
[----:B------:R-:W-:-:S02]  /*0320*/  SHF.L.U64.HI R23, R23, 0x8, R2 ;  /* 0x0000000817177819 */ /* 0x000fc40000010202 */
[----:B------:R-:W-:Y:S02]  /*0330*/  LOP3.LUT R3, R3, R16, RZ, 0xfc, !PT ;  /* 0x0000001003037212 */ /* 0x000fe400078efcff */
[----:B------:R-:W-:Y:S01]  /*0340*/  ISETP.GE.U32.AND.EX P0, PT, R2, RZ, PT, P0 ;  /* 0x000000ff0200720c */ /* 0x000fe20003f06100 */
[----:B0-----:R-:W-:Y:S01]  /*0350*/  CS2R R18, SRZ ;  /* 0x0000000000127805 */ /* 0x001fe2000001ff00 */
[----:B------:R-:W-:Y:S02]  /*0360*/  LOP3.LUT R23, R23, R17, RZ, 0xfc, !PT ;  /* 0x0000001117177212 */ /* 0x000fe400078efcff */
[----:B------:R-:W-:Y:S01]  /*0370*/  IADD3 R36, P4, R3, c[0x0][0x160], RZ ;  /* 0x0000580003247a10 */ /* 0x000fe20007f9e0ff */
[----:B------:R-:W-:-:S03]  /*0380*/  CS2R R16, SRZ ;  /* 0x0000000000107805 */ /* 0x000fc6000001ff00 */
[----:B------:R-:W-:-:S05]  /*0390*/  IADD3.X R37, R23, c[0x0][0x164], RZ, P4, !PT ;  /* 0x0000590017257a10 */ /* 0x000fca00027fe4ff */
[----:B------:R0:W5:Y:S01]  /*03a0*/  @!P0 LDG.E.128 R16, [R36.64] ;  /* 0x0000000424108981 */ /* 0x000162000c1e1d00 */
[--C-:B--2---:R-:W-:Y:S02]  /*03b0*/  HADD2.F32 R30, -RZ, R4.reuse.H1_H1 ;  /* 0x30000004ff1e7230 */ /* 0x104fe40000004100 */
[----:B------:R-:W-:Y:S02]  /*03c0*/  HADD2.F32 R29, -RZ, R4.H0_H0 ;  /* 0x20000004ff1d7230 */ /* 0x000fe40000004100 */
[--C-:B------:R-:W-:Y:S01]  /*03d0*/  HADD2.F32 R31, -RZ, R5.reuse.H0_H0 ;  /* 0x20000005ff1f7230 */ /* 0x100fe20000004100 */
[----:B------:R-:W-:Y:S01]  /*03e0*/  FMUL R38, R30, R30 ;  /* 0x0000001e1e267220 */ /* 0x000fe20000400000 */
[----:B------:R-:W-:Y:S02]  /*03f0*/  HADD2.F32 R4, -RZ, R5.H1_H1 ;  /* 0x30000005ff047230 */ /* 0x000fe40000004100 */
[--C-:B------:R-:W-:Y:S01]  /*0400*/  HADD2.F32 R32, -RZ, R7.reuse.H1_H1 ;  /* 0x30000007ff207230 */ /* 0x100fe20000004100 */
[----:B------:R-:W-:Y:S01]  /*0410*/  FFMA R40, R29, R29, R38 ;  /* 0x0000001d1d287223 */ /* 0x000fe20000000026 */
[----:B------:R-:W-:-:S02]  /*0420*/  HADD2.F32 R33, -RZ, R7.H0_H0 ;  /* 0x20000007ff217230 */ /* 0x000fc40000004100 */
[--C-:B------:R-:W-:Y:S01]  /*0430*/  HADD2.F32 R5, -RZ, R6.reuse.H1_H1 ;  /* 0x30000006ff057230 */ /* 0x100fe20000004100 */
[----:B------:R-:W-:Y:S01]  /*0440*/  FFMA R43, R31, R31, R40 ;  /* 0x0000001f1f2b7223 */ /* 0x000fe20000000028 */
[----:B------:R-:W-:Y:S02]  /*0450*/  HADD2.F32 R6, -RZ, R6.H0_H0 ;  /* 0x20000006ff067230 */ /* 0x000fe40000004100 */
[----:B---3--:R-:W-:Y:S02]  /*0460*/  HADD2.F32 R34, -RZ, R8.H1_H1 ;  /* 0x30000008ff227230 */ /* 0x008fe40000004100 */
[--C-:B------:R-:W-:Y:S02]  /*0470*/  HADD2.F32 R35, -RZ, R10.reuse.H1_H1 ;  /* 0x3000000aff237230 */ /* 0x100fe40000004100 */
[----:B------:R-:W-:Y:S02]  /*0480*/  HADD2.F32 R39, -RZ, R10.H0_H0 ;  /* 0x2000000aff277230 */ /* 0x000fe40000004100 */
[----:B------:R-:W-:-:S02]  /*0490*/  HADD2.F32 R10, -RZ, R11.H1_H1 ;  /* 0x3000000bff0a7230 */ /* 0x000fc40000004100 */
[----:B0-----:R-:W-:Y:S02]  /*04a0*/  HADD2.F32 R36, -RZ, R11.H0_H0 ;  /* 0x2000000bff247230 */ /* 0x001fe40000004100 */
[----:B------:R-:W-:Y:S02]  /*04b0*/  HADD2.F32 R7, -RZ, R8.H0_H0 ;  /* 0x20000008ff077230 */ /* 0x000fe40000004100 */
[--C-:B----4-:R-:W-:Y:S02]  /*04c0*/  HADD2.F32 R11, -RZ, R12.reuse.H0_H0 ;  /* 0x2000000cff0b7230 */ /* 0x110fe40000004100 */
[----:B------:R-:W-:Y:S01]  /*04d0*/  HADD2.F32 R38, -RZ, R12.H1_H1 ;  /* 0x3000000cff267230 */ /* 0x000fe20000004100 */
[----:B------:R-:W-:Y:S01]  /*04e0*/  FMUL R12, R34, R34 ;  /* 0x00000022220c7220 */ /* 0x000fe20000400000 */
[----:B------:R-:W-:Y:S02]  /*04f0*/  HADD2.F32 R8, -RZ, R9.H1_H1 ;  /* 0x30000009ff087230 */ /* 0x000fe40000004100 */
[--C-:B------:R-:W-:Y:S01]  /*0500*/  HADD2.F32 R37, -RZ, R13.reuse.H1_H1 ;  /* 0x3000000dff257230 */ /* 0x100fe20000004100 */
[----:B------:R-:W-:Y:S01]  /*0510*/  FFMA R46, R7, R7, R12 ;  /* 0x00000007072e7223 */ /* 0x000fe2000000000c */
[----:B------:R-:W-:Y:S01]  /*0520*/  HADD2.F32 R41, -RZ, R13.H0_H0 ;  /* 0x2000000dff297230 */ /* 0x000fe20000004100 */
[----:B------:R-:W-:Y:S01]  /*0530*/  FFMA R13, R4, R4, R43 ;  /* 0x00000004040d7223 */ /* 0x000fe2000000002b */
[----:B------:R-:W-:-:S02]  /*0540*/  HADD2.F32 R9, -RZ, R9.H0_H0 ;  /* 0x20000009ff097230 */ /* 0x000fc40000004100 */
[--C-:B------:R-:W-:Y:S01]  /*0550*/  HADD2.F32 R40, -RZ, R14.reuse.H1_H1 ;  /* 0x3000000eff287230 */ /* 0x100fe20000004100 */
[----:B------:R-:W-:Y:S01]  /*0560*/  FFMA R12, R6, R6, R13 ;  /* 0x00000006060c7223 */ /* 0x000fe2000000000d */
[----:B------:R-:W-:Y:S01]  /*0570*/  HADD2.F32 R42, -RZ, R14.H0_H0 ;  /* 0x2000000eff2a7230 */ /* 0x000fe20000004100 */
[----:B------:R-:W-:Y:S01]  /*0580*/  FMUL R14, R38, R38 ;  /* 0x00000026260e7220 */ /* 0x000fe20000400000 */
[----:B------:R-:W-:Y:S01]  /*0590*/  FFMA R13, R9, R9, R46 ;  /* 0x00000009090d7223 */ /* 0x000fe2000000002e */
[----:B------:R-:W-:Y:S01]  /*05a0*/  FFMA R46, R5, R5, R12 ;  /* 0x00000005052e7223 */ /* 0x000fe2000000000c */
[--C-:B-----5:R-:W-:Y:S01]  /*05b0*/  HADD2.F32 R12, -RZ, R16.reuse.H0_H0 ;  /* 0x20000010ff0c7230 */ /* 0x120fe20000004100 */
[----:B------:R-:W-:Y:S01]  /*05c0*/  FFMA R48, R11, R11, R14 ;  /* 0x0000000b0b307223 */ /* 0x000fe2000000000e */
[----:B------:R-:W-:Y:S01]  /*05d0*/  FFMA R14, R8, R8, R13 ;  /* 0x00000008080e7223 */ /* 0x000fe2000000000d */
[----:B------:R-:W-:Y:S01]  /*05e0*/  HADD2.F32 R16, -RZ, R16.H1_H1 ;  /* 0x30000010ff107230 */ /* 0x000fe20000004100 */
[----:B------:R-:W-:Y:S01]  /*05f0*/  FFMA R45, R33, R33, R46 ;  /* 0x00000021212d7223 */ /* 0x000fe2000000002e */
[----:B------:R-:W-:Y:S01]  /*0600*/  FFMA R48, R41, R41, R48 ;  /* 0x0000002929307223 */ /* 0x000fe20000000030 */
[----:B------:R-:W-:Y:S01]  /*0610*/  FFMA R14, R39, R39, R14 ;  /* 0x00000027270e7223 */ /* 0x000fe2000000000e */
[--C-:B------:R-:W-:Y:S01]  /*0620*/  HADD2.F32 R43, -RZ, R15.reuse.H1_H1 ;  /* 0x3000000fff2b7230 */ /* 0x100fe20000004100 */
[----:B------:R-:W-:Y:S01]  /*0630*/  FFMA R45, R32, R32, R45 ;  /* 0x00000020202d7223 */ /* 0x000fe2000000002d */
[----:B------:R-:W-:Y:S01]  /*0640*/  HADD2.F32 R44, -RZ, R15.H0_H0 ;  /* 0x2000000fff2c7230 */ /* 0x000fe20000004100 */
[----:B------:R-:W-:Y:S01]  /*0650*/  FMUL R15, R16, R16 ;  /* 0x00000010100f7220 */ /* 0x000fe20000400000 */
[----:B------:R-:W-:Y:S01]  /*0660*/  FFMA R49, R37, R37, R48 ;  /* 0x0000002525317223 */ /* 0x000fe20000000030 */
[----:B------:R-:W-:Y:S01]  /*0670*/  FFMA R47, R35, R35, R14 ;  /* 0x00000023232f7223 */ /* 0x000fe2000000000e */
[--C-:B------:R-:W-:Y:S01]  /*0680*/  HADD2.F32 R13, -RZ, R17.reuse.H0_H0 ;  /* 0x20000011ff0d7230 */ /* 0x100fe20000004100 */
[----:B------:R-:W-:Y:S01]  /*0690*/  FFMA R14, R12, R12, R15 ;  /* 0x0000000c0c0e7223 */ /* 0x000fe2000000000f */
[----:B------:R-:W-:Y:S01]  /*06a0*/  FFMA R49, R42, R42, R49 ;  /* 0x0000002a2a317223 */ /* 0x000fe20000000031 */
[----:B------:R-:W-:Y:S01]  /*06b0*/  FFMA R47, R36, R36, R47 ;  /* 0x00000024242f7223 */ /* 0x000fe2000000002f */
[----:B------:R-:W0:Y:S01]  /*06c0*/  SHFL.BFLY PT, R46, R45, 0x8, 0x1f ;  /* 0x0d001f002d2e7f89 */ /* 0x000e2200000e0000 */
[----:B------:R-:W-:Y:S01]  /*06d0*/  HADD2.F32 R17, -RZ, R17.H1_H1 ;  /* 0x30000011ff117230 */ /* 0x000fe20000004100 */
[----:B------:R-:W-:Y:S01]  /*06e0*/  FFMA R48, R13, R13, R14 ;  /* 0x0000000d0d307223 */ /* 0x000fe2000000000e */
[----:B------:R-:W-:Y:S01]  /*06f0*/  FFMA R49, R40, R40, R49 ;  /* 0x0000002828317223 */ /* 0x000fe20000000031 */
[----:B------:R-:W-:Y:S01]  /*0700*/  FFMA R47, R10, R10, R47 ;  /* 0x0000000a0a2f7223 */ /* 0x000fe2000000002f */
[--C-:B------:R-:W-:Y:S01]  /*0710*/  HADD2.F32 R14, -RZ, R18.reuse.H0_H0 ;  /* 0x20000012ff0e7230 */ /* 0x100fe20000004100 */
[----:B------:R-:W-:Y:S01]  /*0720*/  FFMA R15, R17, R17, R48 ;  /* 0x00000011110f7223 */ /* 0x000fe20000000030 */
[----:B------:R-:W-:Y:S01]  /*0730*/  FFMA R48, R44, R44, R49 ;  /* 0x0000002c2c307223 */ /* 0x000fe20000000031 */
[----:B------:R-:W-:Y:S01]  /*0740*/  HADD2.F32 R18, -RZ, R18.H1_H1 ;  /* 0x30000012ff127230 */ /* 0x000fe20000004100 */
[----:B------:R-:W1:Y:S01]  /*0750*/  SHFL.BFLY PT, R52, R47, 0x8, 0x1f ;  /* 0x0d001f002f347f89 */ /* 0x000e6200000e0000 */
[----:B------:R-:W-:Y:S01]  /*0760*/  FFMA R49, R14, R14, R15 ;  /* 0x0000000e0e317223 */ /* 0x000fe2000000000f */
[----:B------:R-:W-:Y:S01]  /*0770*/  FFMA R48, R43, R43, R48 ;  /* 0x0000002b2b307223 */ /* 0x000fe20000000030 */
[----:B------:R-:W-:-:S02]  /*0780*/  HADD2.F32 R15, -RZ, R19.H0_H0 ;  /* 0x20000013ff0f7230 */ /* 0x000fc40000004100 */
[----:B------:R-:W-:Y:S01]  /*0790*/  FFMA R50, R18, R18, R49 ;  /* 0x0000001212327223 */ /* 0x000fe20000000031 */
[----:B------:R-:W-:Y:S01]  /*07a0*/  HADD2.F32 R19, -RZ, R19.H1_H1 ;  /* 0x30000013ff137230 */ /* 0x000fe20000004100 */
[----:B------:R-:W2:Y:S02]  /*07b0*/  SHFL.BFLY PT, R49, R48, 0x8, 0x1f ;  /* 0x0d001f0030317f89 */ /* 0x000ea400000e0000 */
[----:B------:R-:W-:-:S04]  /*07c0*/  FFMA R50, R15, R15, R50 ;  /* 0x0000000f0f327223 */ /* 0x000fc80000000032 */
[----:B------:R-:W-:Y:S01]  /*07d0*/  FFMA R50, R19, R19, R50 ;  /* 0x0000001313327223 */ /* 0x000fe20000000032 */
[----:B0-----:R-:W-:-:S04]  /*07e0*/  FADD R46, R45, R46 ;  /* 0x0000002e2d2e7221 */ /* 0x001fc80000000000 */
[----:B------:R-:W0:Y:S04]  /*07f0*/  SHFL.BFLY PT, R53, R50, 0x8, 0x1f ;  /* 0x0d001f0032357f89 */ /* 0x000e2800000e0000 */
[----:B------:R-:W3:Y:S01]  /*0800*/  SHFL.BFLY PT, R45, R46, 0x4, 0x1f ;  /* 0x0c801f002e2d7f89 */ /* 0x000ee200000e0000 */
[----:B-1----:R-:W-:-:S05]  /*0810*/  FADD R52, R47, R52 ;  /* 0x000000342f347221 */ /* 0x002fca0000000000 */
[----:B------:R-:W1:Y:S01]  /*0820*/  SHFL.BFLY PT, R47, R52, 0x4, 0x1f ;  /* 0x0c801f00342f7f89 */ /* 0x000e6200000e0000 */
[----:B--2---:R-:W-:-:S05]  /*0830*/  FADD R51, R48, R49 ;  /* 0x0000003130337221 */ /* 0x004fca0000000000 */
[----:B------:R-:W2:Y:S01]  /*0840*/  SHFL.BFLY PT, R54, R51, 0x4, 0x1f ;  /* 0x0c801f0033367f89 */ /* 0x000ea200000e0000 */
[----:B0-----:R-:W-:Y:S01]  /*0850*/  FADD R55, R50, R53 ;  /* 0x0000003532377221 */ /* 0x001fe20000000000 */
[----:B---3--:R-:W-:-:S04]  /*0860*/  FADD R45, R46, R45 ;  /* 0x0000002d2e2d7221 */ /* 0x008fc80000000000 */
        /* <DEDUP_REMOVED lines=10> */
[----:B-1----:R-:W-:Y:S01]  /*0910*/  FADD R46, R49, R46 ;  /* 0x0000002e312e7221 */ /* 0x002fe20000000000 */
[----:B------:R-:W-:-:S04]  /*0920*/  MOV R49, 0x3e800000 ;  /* 0x3e80000000317802 */ /* 0x000fc80000000f00 */
[----:B------:R-:W1:Y:S01]  /*0930*/  SHFL.BFLY PT, R51, R46, 0x1, 0x1f ;  /* 0x0c201f002e337f89 */ /* 0x000e6200000e0000 */
[----:B--2---:R-:W-:-:S05]  /*0940*/  FADD R53, R54, R53 ;  /* 0x0000003536357221 */ /* 0x004fca0000000000 */
[----:B------:R-:W2:Y:S01]  /*0950*/  SHFL.BFLY PT, R50, R53, 0x1, 0x1f ;  /* 0x0c201f0035327f89 */ /* 0x000ea200000e0000 */
[----:B0-----:R-:W-:Y:S01]  /*0960*/  FADD R57, R56, R57 ;  /* 0x0000003938397221 */ /* 0x001fe20000000000 */
[----:B---3--:R-:W-:-:S04]  /*0970*/  FADD R47, R48, R47 ;  /* 0x0000002f302f7221 */ /* 0x008fc80000000000 */
[----:B------:R-:W0:Y:S01]  /*0980*/  SHFL.BFLY PT, R52, R57, 0x1, 0x1f ;  /* 0x0c201f0039347f89 */ /* 0x000e2200000e0000 */
[----:B------:R-:W-:Y:S01]  /*0990*/  FADD R47, R47, c[0x0][0x178] ;  /* 0x00005e002f2f7621 */ /* 0x000fe20000000000 */
[----:B-1----:R-:W-:-:S03]  /*09a0*/  FADD R51, R46, R51 ;  /* 0x000000332e337221 */ /* 0x002fc60000000000 */
[----:B------:R-:W1:Y:S01]  /*09b0*/  MUFU.SQRT R45, R47 ;  /* 0x0000002f002d7308 */ /* 0x000e620000002000 */
[----:B------:R-:W-:Y:S01]  /*09c0*/  FADD R51, R51, c[0x0][0x178] ;  /* 0x00005e0033337621 */ /* 0x000fe20000000000 */
[----:B--2---:R-:W-:-:S06]  /*09d0*/  FADD R50, R53, R50 ;  /* 0x0000003235327221 */ /* 0x004fcc0000000000 */
[----:B------:R-:W2:Y:S01]  /*09e0*/  MUFU.SQRT R51, R51 ;  /* 0x0000003300337308 */ /* 0x000ea20000002000 */
[----:B------:R-:W-:Y:S01]  /*09f0*/  FADD R50, R50, c[0x0][0x178] ;  /* 0x00005e0032327621 */ /* 0x000fe20000000000 */
[----:B-1----:R-:W-:-:S06]  /*0a00*/  FSETP.GT.AND P5, PT, R45, 8.50705917302346158658e+37, PT ;  /* 0x7e8000002d00780b */ /* 0x002fcc0003fa4000 */
[----:B------:R-:W1:Y:S01]  /*0a10*/  MUFU.SQRT R50, R50 ;  /* 0x0000003200327308 */ /* 0x000e620000002000 */
[----:B------:R-:W-:Y:S01]  /*0a20*/  FSETP.GEU.AND P4, PT, R45, 1.175494350822287508e-38, PT ;  /* 0x008000002d00780b */ /* 0x000fe20003f8e000 */
[----:B0-----:R-:W-:Y:S01]  /*0a30*/  FADD R52, R57, R52 ;  /* 0x0000003439347221 */ /* 0x001fe20000000000 */
[----:B------:R-:W-:-:S03]  /*0a40*/  FSEL R48, R49, 1, P5 ;  /* 0x3f80000031307808 */ /* 0x000fc60002800000 */
[----:B------:R-:W-:Y:S01]  /*0a50*/  FADD R52, R52, c[0x0][0x178] ;  /* 0x00005e0034347621 */ /* 0x000fe20000000000 */
[----:B--2---:R-:W-:-:S03]  /*0a60*/  FSETP.GT.AND P6, PT, R51, 8.50705917302346158658e+37, PT ;  /* 0x7e8000003300780b */ /* 0x004fc60003fc4000 */
[----:B------:R-:W0:Y:S01]  /*0a70*/  MUFU.SQRT R46, R52 ;  /* 0x00000034002e7308 */ /* 0x000e220000002000 */
[----:B------:R-:W-:Y:S01]  /*0a80*/  @P5 FMUL R45, R45, 0.25 ;  /* 0x3e8000002d2d5820 */ /* 0x000fe20000400000 */
[----:B------:R-:W-:Y:S02]  /*0a90*/  FSETP.GEU.AND P5, PT, R51, 1.175494350822287508e-38, PT ;  /* 0x008000003300780b */ /* 0x000fe40003fae000 */
[----:B------:R-:W-:Y:S01]  /*0aa0*/  @!P4 FMUL R48, R48, 16777216 ;  /* 0x4b8000003030c820 */ /* 0x000fe20000400000 */
[----:B------:R-:W-:Y:S01]  /*0ab0*/  FSEL R54, R49, 1, P6 ;  /* 0x3f80000031367808 */ /* 0x000fe20003000000 */
[----:B------:R-:W-:Y:S01]  /*0ac0*/  @!P4 FMUL R45, R45, 16777216 ;  /* 0x4b8000002d2dc820 */ /* 0x000fe20000400000 */
[----:B-1----:R-:W-:-:S03]  /*0ad0*/  FSETP.GT.AND P4, PT, R50, 8.50705917302346158658e+37, PT ;  /* 0x7e8000003200780b */ /* 0x002fc60003f84000 */
[----:B------:R-:W1:Y:S01]  /*0ae0*/  MUFU.RCP R55, R45 ;  /* 0x0000002d00377308 */ /* 0x000e620000001000 */
[----:B------:R-:W-:Y:S01]  /*0af0*/  @P6 FMUL R51, R51, 0.25 ;  /* 0x3e80000033336820 */ /* 0x000fe20000400000 */
[----:B------:R-:W-:Y:S02]  /*0b00*/  FSETP.GEU.AND P6, PT, R50, 1.175494350822287508e-38, PT ;  /* 0x008000003200780b */ /* 0x000fe40003fce000 */
[----:B------:R-:W-:Y:S01]  /*0b10*/  FSEL R53, R49, 1, P4 ;  /* 0x3f80000031357808 */ /* 0x000fe20002000000 */
[----:B------:R-:W-:Y:S01]  /*0b20*/  @!P5 FMUL R51, R51, 16777216 ;  /* 0x4b8000003333d820 */ /* 0x000fe20000400000 */
[----:B------:R-:W-:Y:S01]  /*0b30*/  @!P5 FMUL R54, R54, 16777216 ;  /* 0x4b8000003636d820 */ /* 0x000fe20000400000 */
[----:B0-----:R-:W-:-:S03]  /*0b40*/  FSETP.GT.AND P5, PT, R46, 8.50705917302346158658e+37, PT ;  /* 0x7e8000002e00780b */ /* 0x001fc60003fa4000 */
[----:B------:R-:W-:Y:S01]  /*0b50*/  @P4 FMUL R50, R50, 0.25 ;  /* 0x3e80000032324820 */ /* 0x000fe20000400000 */
[----:B------:R-:W-:Y:S01]  /*0b60*/  FSETP.GEU.AND P4, PT, R46, 1.175494350822287508e-38, PT ;  /* 0x008000002e00780b */ /* 0x000fe20003f8e000 */
[----:B------:R-:W0:Y:S01]  /*0b70*/  MUFU.RCP R51, R51 ;  /* 0x0000003300337308 */ /* 0x000e220000001000 */
[----:B------:R-:W-:Y:S02]  /*0b80*/  FSEL R47, R49, 1, P5 ;  /* 0x3f800000312f7808 */ /* 0x000fe40002800000 */
[----:B------:R-:W-:Y:S01]  /*0b90*/  @!P6 FMUL R50, R50, 16777216 ;  /* 0x4b8000003232e820 */ /* 0x000fe20000400000 */
[----:B-1----:R-:W-:Y:S01]  /*0ba0*/  FMUL R55, R55, R48 ;  /* 0x0000003037377220 */ /* 0x002fe20000400000 */
[----:B------:R-:W-:-:S03]  /*0bb0*/  @!P6 FMUL R53, R53, 16777216 ;  /* 0x4b8000003535e820 */ /* 0x000fc60000400000 */
[----:B------:R1:W2:Y:S01]  /*0bc0*/  MUFU.RCP R52, R50 ;  /* 0x0000003200347308 */ /* 0x0002a20000001000 */
[----:B------:R-:W-:Y:S01]  /*0bd0*/  @P5 FMUL R46, R46, 0.25 ;  /* 0x3e8000002e2e5820 */ /* 0x000fe20000400000 */
[-C--:B------:R-:W-:Y:S01]  /*0be0*/  FMUL R29, R29, R55.reuse ;  /* 0x000000371d1d7220 */ /* 0x080fe20000400000 */
[-C--:B------:R-:W-:Y:S01]  /*0bf0*/  FMUL R30, R30, R55.reuse ;  /* 0x000000371e1e7220 */ /* 0x080fe20000400000 */
[----:B------:R-:W-:Y:S01]  /*0c00*/  @!P4 FMUL R47, R47, 16777216 ;  /* 0x4b8000002f2fc820 */ /* 0x000fe20000400000 */
[----:B------:R-:W-:Y:S01]  /*0c10*/  @!P4 FMUL R46, R46, 16777216 ;  /* 0x4b8000002e2ec820 */ /* 0x000fe20000400000 */
[-C--:B------:R-:W-:Y:S01]  /*0c20*/  FMUL R31, R31, R55.reuse ;  /* 0x000000371f1f7220 */ /* 0x080fe20000400000 */
[-C--:B------:R-:W-:Y:S01]  /*0c30*/  FMUL R48, R4, R55.reuse ;  /* 0x0000003704307220 */ /* 0x080fe20000400000 */
[----:B0-----:R-:W-:Y:S01]  /*0c40*/  FMUL R45, R51, R54 ;  /* 0x00000036332d7220 */ /* 0x001fe20000400000 */
[-C--:B------:R-:W-:Y:S01]  /*0c50*/  FMUL R6, R6, R55.reuse ;  /* 0x0000003706067220 */ /* 0x080fe20000400000 */
[-C--:B------:R-:W-:Y:S01]  /*0c60*/  FMUL R49, R5, R55.reuse ;  /* 0x0000003705317220 */ /* 0x080fe20000400000 */
[----:B------:R-:W0:Y:S01]  /*0c70*/  MUFU.RCP R46, R46 ;  /* 0x0000002e002e7308 */ /* 0x000e220000001000 */
[-C--:B------:R-:W-:Y:S01]  /*0c80*/  FMUL R33, R33, R55.reuse ;  /* 0x0000003721217220 */ /* 0x080fe20000400000 */
[----:B-1----:R-:W-:Y:S01]  /*0c90*/  FMUL R50, R32, R55 ;  /* 0x0000003720327220 */ /* 0x002fe20000400000 */
[----:B------:R-:W-:Y:S01]  /*0ca0*/  F2FP.PACK_AB R4, R30, R29 ;  /* 0x0000001d1e04723e */ /* 0x000fe200000000ff */
[----:B------:R-:W-:Y:S01]  /*0cb0*/  FMUL R51, R7, R45 ;  /* 0x0000002d07337220 */ /* 0x000fe20000400000 */
[----:B------:R-:W-:Y:S01]  /*0cc0*/  IADD3 R26, P5, R26, c[0x0][0x168], RZ ;  /* 0x00005a001a1a7a10 */ /* 0x000fe20007fbe0ff */
[----:B--2---:R-:W-:Y:S01]  /*0cd0*/  FMUL R53, R52, R53 ;  /* 0x0000003534357220 */ /* 0x004fe20000400000 */
[----:B------:R-:W-:Y:S01]  /*0ce0*/  IADD3 R30, P4, R27, c[0x0][0x168], RZ ;  /* 0x00005a001b1e7a10 */ /* 0x000fe20007f9e0ff */
[----:B------:R-:W-:Y:S01]  /*0cf0*/  FMUL R32, R35, R45 ;  /* 0x0000002d23207220 */ /* 0x000fe20000400000 */
[----:B------:R-:W-:Y:S01]  /*0d00*/  F2FP.PACK_AB R5, R48, R31 ;  /* 0x0000001f3005723e */ /* 0x000fe200000000ff */
[-C--:B------:R-:W-:Y:S01]  /*0d10*/  FMUL R34, R34, R45.reuse ;  /* 0x0000002d22227220 */ /* 0x080fe20000400000 */
[----:B------:R-:W-:Y:S01]  /*0d20*/  IADD3.X R27, R25, c[0x0][0x16c], RZ, P5, !PT ;  /* 0x00005b00191b7a10 */ /* 0x000fe20002ffe4ff */
[-C--:B------:R-:W-:Y:S01]  /*0d30*/  FMUL R9, R9, R45.reuse ;  /* 0x0000002d09097220 */ /* 0x080fe20000400000 */
[----:B------:R-:W-:Y:S01]  /*0d40*/  F2FP.PACK_AB R6, R49, R6 ;  /* 0x000000063106723e */ /* 0x000fe200000000ff */
[----:B------:R-:W-:Y:S01]  /*0d50*/  FMUL R52, R8, R45 ;  /* 0x0000002d08347220 */ /* 0x000fe20000400000 */
[----:B------:R-:W-:Y:S01]  /*0d60*/  F2FP.PACK_AB R7, R50, R33 ;  /* 0x000000213207723e */ /* 0x000fe200000000ff */
[----:B0-----:R-:W-:Y:S01]  /*0d70*/  FMUL R47, R46, R47 ;  /* 0x0000002f2e2f7220 */ /* 0x001fe20000400000 */
[----:B------:R-:W-:Y:S01]  /*0d80*/  IADD3.X R31, R24, c[0x0][0x16c], RZ, P4, !PT ;  /* 0x00005b00181f7a10 */ /* 0x000fe200027fe4ff */
[-C--:B------:R-:W-:Y:S01]  /*0d90*/  FMUL R39, R39, R45.reuse ;  /* 0x0000002d27277220 */ /* 0x080fe20000400000 */
[----:B------:R-:W-:Y:S01]  /*0da0*/  FMUL R36, R36, R45 ;  /* 0x0000002d24247220 */ /* 0x000fe20000400000 */
[----:B------:R-:W-:Y:S01]  /*0db0*/  FMUL R25, R16, R47 ;  /* 0x0000002f10197220 */ /* 0x000fe20000400000 */
[----:B------:R-:W-:Y:S01]  /*0dc0*/  FMUL R35, R10, R45 ;  /* 0x0000002d0a237220 */ /* 0x000fe20000400000 */
[-C--:B------:R-:W-:Y:S01]  /*0dd0*/  FMUL R16, R17, R47.reuse ;  /* 0x0000002f11107220 */ /* 0x080fe20000400000 */
[----:B------:R0:W-:Y:S01]  /*0de0*/  STS [R28.X4], R55 ;  /* 0x000000371c007388 */ /* 0x0001e20000004800 */
[-C--:B------:R-:W-:Y:S01]  /*0df0*/  FMUL R14, R14, R47.reuse ;  /* 0x0000002f0e0e7220 */ /* 0x080fe20000400000 */
[----:B------:R-:W-:Y:S01]  /*0e00*/  FMUL R17, R18, R47 ;  /* 0x0000002f12117220 */ /* 0x000fe20000400000 */
[-C--:B------:R-:W-:Y:S01]  /*0e10*/  FMUL R46, R11, R53.reuse ;  /* 0x000000350b2e7220 */ /* 0x080fe20000400000 */
[-C--:B------:R-:W-:Y:S01]  /*0e20*/  FMUL R41, R41, R53.reuse ;  /* 0x0000003529297220 */ /* 0x080fe20000400000 */
[-C--:B------:R-:W-:Y:S01]  /*0e30*/  FMUL R42, R42, R53.reuse ;  /* 0x000000352a2a7220 */ /* 0x080fe20000400000 */
[-C--:B------:R-:W-:Y:S01]  /*0e40*/  FMUL R44, R44, R53.reuse ;  /* 0x000000352c2c7220 */ /* 0x080fe20000400000 */
[----:B------:R-:W-:Y:S01]  /*0e50*/  FMUL R43, R43, R53 ;  /* 0x000000352b2b7220 */ /* 0x000fe20000400000 */
[----:B------:R1:W-:Y:S01]  /*0e60*/  @!P2 STG.E.128 [R30.64], R4 ;  /* 0x000000041e00a986 */ /* 0x0003e2000c101d04 */
[----:B------:R-:W-:Y:S01]  /*0e70*/  F2FP.PACK_AB R8, R34, R51 ;  /* 0x000000332208723e */ /* 0x000fe200000000ff */
[-C--:B0-----:R-:W-:Y:S01]  /*0e80*/  FMUL R55, R38, R53.reuse ;  /* 0x0000003526377220 */ /* 0x081fe20000400000 */
[-C--:B------:R-:W-:Y:S01]  /*0e90*/  FMUL R38, R37, R53.reuse ;  /* 0x0000003525267220 */ /* 0x080fe20000400000 */
[----:B------:R-:W-:Y:S01]  /*0ea0*/  FMUL R37, R40, R53 ;  /* 0x0000003528257220 */ /* 0x000fe20000400000 */
[----:B------:R-:W-:Y:S01]  /*0eb0*/  F2FP.PACK_AB R9, R52, R9 ;  /* 0x000000093409723e */ /* 0x000fe200000000ff */
[----:B------:R-:W-:Y:S01]  /*0ec0*/  FMUL R12, R12, R47 ;  /* 0x0000002f0c0c7220 */ /* 0x000fe20000400000 */
[----:B------:R-:W-:Y:S01]  /*0ed0*/  F2FP.PACK_AB R10, R32, R39 ;  /* 0x00000027200a723e */ /* 0x000fe200000000ff */
[-C--:B------:R-:W-:Y:S01]  /*0ee0*/  FMUL R13, R13, R47.reuse ;  /* 0x0000002f0d0d7220 */ /* 0x080fe20000400000 */
[----:B------:R-:W-:Y:S01]  /*0ef0*/  F2FP.PACK_AB R11, R35, R36 ;  /* 0x00000024230b723e */ /* 0x000fe200000000ff */
[-C--:B------:R-:W-:Y:S01]  /*0f00*/  FMUL R15, R15, R47.reuse ;  /* 0x0000002f0f0f7220 */ /* 0x080fe20000400000 */
[----:B------:R-:W-:Y:S01]  /*0f10*/  IADD3 R20, P2, R20, c[0x0][0x168], RZ ;  /* 0x00005a0014147a10 */ /* 0x000fe20007f5e0ff */
[----:B------:R-:W-:Y:S01]  /*0f20*/  FMUL R18, R19, R47 ;  /* 0x0000002f13127220 */ /* 0x000fe20000400000 */
[----:B------:R-:W-:Y:S01]  /*0f30*/  F2FP.PACK_AB R14, R17, R14 ;  /* 0x0000000e110e723e */ /* 0x000fe200000000ff */
[----:B------:R-:W-:Y:S01]  /*0f40*/  @!P3 STG.E.128 [R26.64], R8 ;  /* 0x000000081a00b986 */ /* 0x000fe2000c101d04 */
[----:B------:R-:W-:-:S02]  /*0f50*/  LOP3.LUT R17, R21, 0xf, R0, 0xf8, !PT ;  /* 0x0000000f15117812 */ /* 0x000fc400078ef800 */
[----:B------:R-:W-:Y:S01]  /*0f60*/  F2FP.PACK_AB R40, R55, R46 ;  /* 0x0000002e3728723e */ /* 0x000fe200000000ff */
[----:B------:R-:W-:Y:S01]  /*0f70*/  STS [R28.X4+0x10], R45 ;  /* 0x0000102d1c007388 */ /* 0x000fe20000004800 */
[----:B------:R-:W-:Y:S02]  /*0f80*/  F2FP.PACK_AB R41, R38, R41 ;  /* 0x000000292629723e */ /* 0x000fe400000000ff */
[----:B------:R-:W-:Y:S01]  /*0f90*/  F2FP.PACK_AB R42, R37, R42 ;  /* 0x0000002a252a723e */ /* 0x000fe200000000ff */
[----:B------:R-:W-:Y:S01]  /*0fa0*/  STS [R28.X4+0x20], R53 ;  /* 0x000020351c007388 */ /* 0x000fe20000004800 */
[----:B------:R-:W-:Y:S02]  /*0fb0*/  F2FP.PACK_AB R43, R43, R44 ;  /* 0x0000002c2b2b723e */ /* 0x000fe400000000ff */
[----:B------:R-:W-:Y:S01]  /*0fc0*/  IADD3.X R21, R22, c[0x0][0x16c], RZ, P2, !PT ;  /* 0x00005b0016157a10 */ /* 0x000fe200017fe4ff */
[----:B------:R-:W-:Y:S01]  /*0fd0*/  STS [R28.X4+0x30], R47 ;  /* 0x0000302f1c007388 */ /* 0x000fe20000004800 */
[----:B------:R-:W-:-:S02]  /*0fe0*/  LOP3.LUT P2, RZ, R0, 0x30, RZ, 0xc0, !PT ;  /* 0x0000003000ff7812 */ /* 0x000fc4000784c0ff */
[----:B------:R-:W-:Y:S01]  /*0ff0*/  ISETP.LT.U32.AND P3, PT, R17, 0x11f0, PT ;  /* 0x000011f01100780c */ /* 0x000fe20003f61070 */
[----:B------:R-:W-:Y:S01]  /*1000*/  @!P1 STG.E.128 [R20.64], R40 ;  /* 0x0000002814009986 */ /* 0x000fe2000c101d04 */
[----:B-1----:R-:W-:Y:S02]  /*1010*/  IADD3 R4, P4, R3, c[0x0][0x168], RZ ;  /* 0x00005a0003047a10 */ /* 0x002fe40007f9e0ff */
[----:B------:R-:W-:Y:S02]  /*1020*/  ISETP.LT.U32.AND.EX P1, PT, R2, RZ, !P2, P3 ;  /* 0x000000ff0200720c */ /* 0x000fe40005721130 */
[----:B------:R-:W-:Y:S02]  /*1030*/  F2FP.PACK_AB R12, R25, R12 ;  /* 0x0000000c190c723e */ /* 0x000fe400000000ff */
[----:B------:R-:W-:Y:S02]  /*1040*/  F2FP.PACK_AB R13, R16, R13 ;  /* 0x0000000d100d723e */ /* 0x000fe400000000ff */
[----:B------:R-:W-:-:S02]  /*1050*/  IADD3.X R5, R23, c[0x0][0x16c], RZ, P4, !PT ;  /* 0x00005b0017057a10 */ /* 0x000fc400027fe4ff */
[----:B------:R-:W-:-:S05]  /*1060*/  F2FP.PACK_AB R15, R18, R15 ;  /* 0x0000000f120f723e */ /* 0x000fca00000000ff */
[----:B------:R-:W-:Y:S04]  /*1070*/  @!P0 STG.E.128 [R4.64], R12 ;  /* 0x0000000c04008986 */ /* 0x000fe8000c101d04 */
[----:B------:R-:W-:Y:S06]  /*1080*/  BAR.SYNC 0x0 ;  /* 0x0000000000007b1d */ /* 0x000fec0000000000 */
[----:B------:R-:W-:Y:S05]  /*1090*/  @!P1 EXIT ;  /* 0x000000000000994d */ /* 0x000fea0003800000 */
[----:B------:R-:W-:Y:S02]  /*10a0*/  LOP3.LUT R0, R0, 0xf, RZ, 0xc0, !PT ;  /* 0x0000000f00007812 */ /* 0x000fe400078ec0ff */
[----:B------:R-:W-:-:S03]  /*10b0*/  LEA R4, P0, R17, c[0x0][0x170], 0x2 ;  /* 0x00005c0011047a11 */ /* 0x000fc600078010ff */
[----:B------:R-:W0:Y:S01]  /*10c0*/  LDS R3, [R0.X4] ;  /* 0x0000000000037984 */ /* 0x000e220000004800 */
[----:B------:R-:W-:-:S05]  /*10d0*/  LEA.HI.X R5, R17, c[0x0][0x174], R2, 0x2, P0 ;  /* 0x00005d0011057a11 */ /* 0x000fca00000f1402 */
[----:B0-----:R-:W-:Y:S01]  /*10e0*/  STG.E [R4.64], R3 ;  /* 0x0000000304007986 */ /* 0x001fe2000c101904 */
[----:B------:R-:W-:Y:S05]  /*10f0*/  EXIT ;  /* 0x000000000000794d */ /* 0x000fea0003800000 */
.L_x_0:
[----:B------:R-:W-:-:S00]  /*1100*/  BRA `(.L_x_0) ;  /* 0xfffffff000007947 */ /* 0x000fc0000383ffff */
[----:B------:R-:W-:-:S00]  /*1110*/  NOP ;  /* 0x0000000000007918 */ /* 0x000fc00000000000 */
        /* <DEDUP_REMOVED lines=14> */
.L_x_1:


//--------------------- .nv.global.init           --------------------------
	.section	.nv.global.init,"aw",@progbits
.nv.global.init:
	.type		_$_str,@object
	.size		_$_str,(_$_str_$_2 - _$_str)
_$_str:
        /*0000*/ 	.byte	0x5f, 0x5f, 0x43, 0x55, 0x44, 0x41, 0x5f, 0x46, 0x54, 0x5a, 0x00
	.type		_$_str_$_2,@object
	.size		_$_str_$_2,(.L_1 - _$_str_$_2)
_$_str_$_2:
        /*000b*/ 	.byte	0x5f, 0x5f, 0x43, 0x55, 0x44, 0x41, 0x5f, 0x50, 0x52, 0x45, 0x43, 0x5f, 0x53, 0x51, 0x52, 0x54
        /*001b*/ 	.byte	0x00
.L_1:


//--------------------- .nv.shared.l2norm_fwd_kernel --------------------------
	.section	.nv.shared.l2norm_fwd_kernel,"aw",@nobits
	.align	16
